	.headerflags	@"EF_CUDA_TEXMODE_UNIFIED EF_CUDA_64BIT_ADDRESS EF_CUDA_SM89 EF_CUDA_VIRTUAL_SM(EF_CUDA_SM89)"
	.elftype	@"ET_EXEC"


//--------------------- .nv.info                  --------------------------
	.section	.nv.info,"",@"SHT_CUDA_INFO"
	.align	4


	//----- nvinfo : EIATTR_REGCOUNT
	.align		4
        /*0000*/ 	.byte	0x04, 0x2f
        /*0002*/ 	.short	(.L_2 - .L_1)
	.align		4
.L_1:
        /*0004*/ 	.word	index@(triton__0d1d2d3d4d5d6de)
        /*0008*/ 	.word	0x0000002a


	//----- nvinfo : EIATTR_MAX_STACK_SIZE
	.align		4
.L_2:
        /*000c*/ 	.byte	0x04, 0x23
        /*000e*/ 	.short	(.L_4 - .L_3)
	.align		4
.L_3:
        /*0010*/ 	.word	index@(triton__0d1d2d3d4d5d6de)
        /*0014*/ 	.word	0x00000000


	//----- nvinfo : EIATTR_MIN_STACK_SIZE
	.align		4
.L_4:
        /*0018*/ 	.byte	0x04, 0x12
        /*001a*/ 	.short	(.L_6 - .L_5)
	.align		4
.L_5:
        /*001c*/ 	.word	index@(triton__0d1d2d3d4d5d6de)
        /*0020*/ 	.word	0x00000000


	//----- nvinfo : EIATTR_FRAME_SIZE
	.align		4
.L_6:
        /*0024*/ 	.byte	0x04, 0x11
        /*0026*/ 	.short	(.L_8 - .L_7)
	.align		4
.L_7:
        /*0028*/ 	.word	index@(triton__0d1d2d3d4d5d6de)
        /*002c*/ 	.word	0x00000000
.L_8:


//--------------------- .nv.info.triton__0d1d2d3d4d5d6de --------------------------
	.section	.nv.info.triton__0d1d2d3d4d5d6de,"",@"SHT_CUDA_INFO"
	.align	4


	//----- nvinfo : EIATTR_CUDA_API_VERSION
	.align		4
        /*0000*/ 	.byte	0x04, 0x37
        /*0002*/ 	.short	(.L_10 - .L_9)
.L_9:
        /*0004*/ 	.word	0x0000007b


	//----- nvinfo : EIATTR_PARAM_CBANK
	.align		4
.L_10:
        /*0008*/ 	.byte	0x04, 0x0a
        /*000a*/ 	.short	(.L_12 - .L_11)
	.align		4
.L_11:
        /*000c*/ 	.word	index@(.nv.constant0.triton__0d1d2d3d4d5d6de)
        /*0010*/ 	.short	0x0160
        /*0012*/ 	.short	0x0034


	//----- nvinfo : EIATTR_CBANK_PARAM_SIZE
	.align		4
.L_12:
        /*0014*/ 	.byte	0x03, 0x19
        /*0016*/ 	.short	0x0034


	//----- nvinfo : EIATTR_KPARAM_INFO
	.align		4
        /*0018*/ 	.byte	0x04, 0x17
        /*001a*/ 	.short	(.L_14 - .L_13)
.L_13:
        /*001c*/ 	.word	0x00000000
        /*0020*/ 	.short	0x0006
        /*0022*/ 	.short	0x0030
        /*0024*/ 	.byte	0x00, 0xf0, 0x11, 0x00


	//----- nvinfo : EIATTR_KPARAM_INFO
	.align		4
.L_14:
        /*0028*/ 	.byte	0x04, 0x17
        /*002a*/ 	.short	(.L_16 - .L_15)
.L_15:
        /*002c*/ 	.word	0x00000000
        /*0030*/ 	.short	0x0005
        /*0032*/ 	.short	0x0028
        /*0034*/ 	.byte	0x00, 0xf0, 0x21, 0x00


	//----- nvinfo : EIATTR_KPARAM_INFO
	.align		4
.L_16:
        /*0038*/ 	.byte	0x04, 0x17
        /*003a*/ 	.short	(.L_18 - .L_17)
.L_17:
        /*003c*/ 	.word	0x00000000
        /*0040*/ 	.short	0x0004
        /*0042*/ 	.short	0x0020
        /*0044*/ 	.byte	0x00, 0xf0, 0x21, 0x00


	//----- nvinfo : EIATTR_KPARAM_INFO
	.align		4
.L_18:
        /*0048*/ 	.byte	0x04, 0x17
        /*004a*/ 	.short	(.L_20 - .L_19)
.L_19:
        /*004c*/ 	.word	0x00000000
        /*0050*/ 	.short	0x0003
        /*0052*/ 	.short	0x0018
        /*0054*/ 	.byte	0x00, 0xf0, 0x21, 0x00


	//----- nvinfo : EIATTR_KPARAM_INFO
	.align		4
.L_20:
        /*0058*/ 	.byte	0x04, 0x17
        /*005a*/ 	.short	(.L_22 - .L_21)
.L_21:
        /*005c*/ 	.word	0x00000000
        /*0060*/ 	.short	0x0002
        /*0062*/ 	.short	0x0010
        /*0064*/ 	.byte	0x00, 0xf0, 0x21, 0x00


	//----- nvinfo : EIATTR_KPARAM_INFO
	.align		4
.L_22:
        /*0068*/ 	.byte	0x04, 0x17
        /*006a*/ 	.short	(.L_24 - .L_23)
.L_23:
        /*006c*/ 	.word	0x00000000
        /*0070*/ 	.short	0x0001
        /*0072*/ 	.short	0x0008
        /*0074*/ 	.byte	0x00, 0xf0, 0x21, 0x00


	//----- nvinfo : EIATTR_KPARAM_INFO
	.align		4
.L_24:
        /*0078*/ 	.byte	0x04, 0x17
        /*007a*/ 	.short	(.L_26 - .L_25)
.L_25:
        /*007c*/ 	.word	0x00000000
        /*0080*/ 	.short	0x0000
        /*0082*/ 	.short	0x0000
        /*0084*/ 	.byte	0x00, 0xf0, 0x21, 0x00


	//----- nvinfo : EIATTR_MAXREG_COUNT
	.align		4
.L_26:
        /*0088*/ 	.byte	0x03, 0x1b
        /*008a*/ 	.short	0x00ff


	//----- nvinfo : EIATTR_EXIT_INSTR_OFFSETS
	.align		4
        /*008c*/ 	.byte	0x04, 0x1c
        /*008e*/ 	.short	(.L_28 - .L_27)


	//   ....[0]....
.L_27:
        /*0090*/ 	.word	0x00000b10


	//   ....[1]....
        /*0094*/ 	.word	0x00000b30


	//----- nvinfo : EIATTR_MAX_THREADS
	.align		4
.L_28:
        /*0098*/ 	.byte	0x04, 0x05
        /*009a*/ 	.short	(.L_30 - .L_29)
.L_29:
        /*009c*/ 	.word	0x00000080
        /*00a0*/ 	.word	0x00000001
        /*00a4*/ 	.word	0x00000001
.L_30:


//--------------------- .nv.rel.action            --------------------------
	.section	.nv.rel.action,"",@"SHT_CUDA_RELOCINFO"
	.align	8
	.sectionentsize	8
        /*0000*/ 	.byte	0x73, 0x00, 0x00, 0x00, 0x00, 0x00, 0x00, 0x00, 0x00, 0x00, 0x00, 0x11, 0x25, 0x00, 0x05, 0x36


//--------------------- .nv.constant0.triton__0d1d2d3d4d5d6de --------------------------
	.section	.nv.constant0.triton__0d1d2d3d4d5d6de,"a",@progbits
	.align	4
.nv.constant0.triton__0d1d2d3d4d5d6de:
	.zero		404


//--------------------- .text.triton__0d1d2d3d4d5d6de --------------------------
	.section	.text.triton__0d1d2d3d4d5d6de,"ax",@progbits
	.sectioninfo	@"SHI_REGISTERS=42"
	.align	128
        .global         triton__0d1d2d3d4d5d6de
        .type           triton__0d1d2d3d4d5d6de,@function
        .size           triton__0d1d2d3d4d5d6de,(.L_x_1 - triton__0d1d2d3d4d5d6de)
        .other          triton__0d1d2d3d4d5d6de,@"STO_CUDA_ENTRY STV_DEFAULT"
triton__0d1d2d3d4d5d6de:
.text.triton__0d1d2d3d4d5d6de:
[----:B------:R-:W-:-:S02]  /*0000*/  MOV R1, c[0x0][0x28] ;  /* 0x00000a0000017a02 */ /* 0x000fc40000000f00 */
[----:B------:R-:W0:Y:S01]  /*0010*/  S2R R0, SR_TID.X ;  /* 0x0000000000007919 */ /* 0x000e220000002100 */
[----:B------:R-:W-:Y:S01]  /*0020*/  MOV R2, RZ ;  /* 0x000000ff00027202 */ /* 0x000fe20000000f00 */
[----:B------:R-:W-:Y:S01]  /*0030*/  CS2R R22, SRZ ;  /* 0x0000000000167805 */ /* 0x000fe2000001ff00 */
[----:B------:R-:W-:Y:S01]  /*0040*/  MOV R8, 0x4 ;  /* 0x0000000400087802 */ /* 0x000fe20000000f00 */
[----:B------:R-:W1:Y:S01]  /*0050*/  S2R R3, SR_CTAID.X ;  /* 0x0000000000037919 */ /* 0x000e620000002500 */
[----:B------:R-:W-:Y:S01]  /*0060*/  ULDC.64 UR4, c[0x0][0x118] ;  /* 0x0000460000047ab9 */ /* 0x000fe20000000a00 */
[----:B------:R-:W-:Y:S01]  /*0070*/  MOV R15, 0x2 ;  /* 0x00000002000f7802 */ /* 0x000fe20000000f00 */
[----:B------:R-:W-:Y:S01]  /*0080*/  CS2R R16, SRZ ;  /* 0x0000000000107805 */ /* 0x000fe2000001ff00 */
[----:B------:R-:W-:Y:S01]  /*0090*/  MOV R25, RZ ;  /* 0x000000ff00197202 */ /* 0x000fe20000000f00 */
[----:B------:R-:W-:Y:S01]  /*00a0*/  CS2R R26, SRZ ;  /* 0x00000000001a7805 */ /* 0x000fe2000001ff00 */
[----:B------:R-:W-:Y:S01]  /*00b0*/  MOV R14, RZ ;  /* 0x000000ff000e7202 */ /* 0x000fe20000000f00 */
[----:B------:R-:W-:Y:S01]  /*00c0*/  CS2R R20, SRZ ;  /* 0x0000000000147805 */ /* 0x000fe2000001ff00 */
[----:B0-----:R-:W-:-:S04]  /*00d0*/  SHF.L.U32 R0, R0, 0x3, RZ ;  /* 0x0000000300007819 */ /* 0x001fc800000006ff */
[----:B------:R-:W-:-:S04]  /*00e0*/  LOP3.LUT R0, R0, 0x3f8, RZ, 0xc0, !PT ;  /* 0x000003f800007812 */ /* 0x000fc800078ec0ff */
[----:B-1----:R-:W-:-:S04]  /*00f0*/  LEA R3, R3, R0, 0xa ;  /* 0x0000000003037211 */ /* 0x002fc800078e50ff */
[C---:B------:R-:W-:Y:S01]  /*0100*/  ISETP.GE.AND P0, PT, R3.reuse, 0x1220a00, PT ;  /* 0x01220a000300780c */ /* 0x040fe20003f06270 */
[----:B------:R-:W-:-:S04]  /*0110*/  IMAD.HI R0, R3, -0x3dd1baf9, R2 ;  /* 0xc22e450703007827 */ /* 0x000fc800078e0202 */
[----:B------:R-:W-:Y:S01]  /*0120*/  IMAD.HI R24, R3, 0x469c7631, RZ ;  /* 0x469c763103187827 */ /* 0x000fe200078e02ff */
[----:B------:R-:W-:-:S03]  /*0130*/  SHF.R.U32.HI R5, RZ, 0x1f, R0 ;  /* 0x0000001fff057819 */ /* 0x000fc60000011600 */
[----:B------:R-:W-:Y:S01]  /*0140*/  IMAD.HI R2, R3, 0x70fa56b5, RZ ;  /* 0x70fa56b503027827 */ /* 0x000fe200078e02ff */
[----:B------:R-:W-:Y:S02]  /*0150*/  LEA.HI.SX32 R5, R0, R5, 0x15 ;  /* 0x0000000500057211 */ /* 0x000fe400078faaff */
[----:B------:R-:W-:-:S03]  /*0160*/  SHF.R.U32.HI R9, RZ, 0x1f, R24 ;  /* 0x0000001fff097819 */ /* 0x000fc60000011618 */
[C---:B------:R-:W-:Y:S01]  /*0170*/  IMAD.HI R0, R5.reuse, 0x2e8ba2e9, RZ ;  /* 0x2e8ba2e905007827 */ /* 0x040fe200078e02ff */
[----:B------:R-:W-:Y:S02]  /*0180*/  LEA.HI.SX32 R24, R24, R9, 0x12 ;  /* 0x0000000918187211 */ /* 0x000fe400078f92ff */
[----:B------:R-:W-:Y:S02]  /*0190*/  SHF.R.U32.HI R9, RZ, 0x1f, R2 ;  /* 0x0000001fff097819 */ /* 0x000fe40000011602 */
[----:B------:R-:W-:Y:S02]  /*01a0*/  SHF.R.U32.HI R7, RZ, 0x1f, R0 ;  /* 0x0000001fff077819 */ /* 0x000fe40000011600 */
[----:B------:R-:W-:Y:S02]  /*01b0*/  LEA.HI.SX32 R9, R2, R9, 0xe ;  /* 0x0000000902097211 */ /* 0x000fe400078f72ff */
[----:B------:R-:W-:Y:S01]  /*01c0*/  LEA.HI.SX32 R0, R0, R7, 0x1e ;  /* 0x0000000700007211 */ /* 0x000fe200078ff2ff */
[----:B------:R-:W-:-:S04]  /*01d0*/  IMAD R7, R5, -0xa8c, R3 ;  /* 0xfffff57405077824 */ /* 0x000fc800078e0203 */
[----:B------:R-:W-:Y:S02]  /*01e0*/  IMAD R7, R24, 0xa8c, R7 ;  /* 0x00000a8c18077824 */ /* 0x000fe400078e0207 */
[----:B------:R-:W-:Y:S02]  /*01f0*/  IMAD R0, R0, -0x16, R5 ;  /* 0xffffffea00007824 */ /* 0x000fe400078e0205 */
[----:B------:R-:W-:Y:S02]  /*0200*/  CS2R R4, SRZ ;  /* 0x0000000000047805 */ /* 0x000fe4000001ff00 */
[----:B------:R-:W-:Y:S01]  /*0210*/  IMAD R10, R0, 0xd2f00, R7 ;  /* 0x000d2f00000a7824 */ /* 0x000fe200078e0207 */
[----:B------:R-:W-:Y:S01]  /*0220*/  CS2R R28, SRZ ;  /* 0x00000000001c7805 */ /* 0x000fe2000001ff00 */
[----:B------:R-:W-:Y:S01]  /*0230*/  IMAD.WIDE R6, R9, R8, c[0x0][0x170] ;  /* 0x00005c0009067625 */ /* 0x000fe200078e0208 */
[----:B------:R-:W-:Y:S01]  /*0240*/  CS2R R18, SRZ ;  /* 0x0000000000127805 */ /* 0x000fe2000001ff00 */
[----:B------:R-:W-:-:S02]  /*0250*/  MOV R2, RZ ;  /* 0x000000ff00027202 */ /* 0x000fc40000000f00 */
[----:B------:R-:W-:Y:S01]  /*0260*/  MOV R0, RZ ;  /* 0x000000ff00007202 */ /* 0x000fe20000000f00 */
[----:B------:R0:W2:Y:S01]  /*0270*/  @!P0 LDG.E.EL R23, [R6.64] ;  /* 0x0000000406178981 */ /* 0x0000a2000c2e1900 */
[----:B------:R-:W-:-:S03]  /*0280*/  IMAD.WIDE R10, R10, R15, c[0x0][0x160] ;  /* 0x000058000a0a7625 */ /* 0x000fc600078e020f */
[----:B------:R0:W3:Y:S01]  /*0290*/  @!P0 LDG.E.EL R25, [R6.64] ;  /* 0x0000000406198981 */ /* 0x0000e2000c2e1900 */
[----:B------:R-:W-:-:S03]  /*02a0*/  IMAD.WIDE R8, R9, R8, c[0x0][0x168] ;  /* 0x00005a0009087625 */ /* 0x000fc600078e0208 */
[----:B------:R1:W4:Y:S04]  /*02b0*/  @!P0 LDG.E.64 R4, [R10.64] ;  /* 0x000000040a048981 */ /* 0x000328000c1e1b00 */
[----:B------:R5:W4:Y:S04]  /*02c0*/  @!P0 LDG.E.EL R28, [R8.64] ;  /* 0x00000004081c8981 */ /* 0x000b28000c2e1900 */
        /* <DEDUP_REMOVED lines=8> */
[----:B------:R0:W4:Y:S01]  /*0350*/  @!P0 LDG.E.EL R21, [R6.64] ;  /* 0x0000000406158981 */ /* 0x000122000c2e1900 */
[----:B------:R-:W-:-:S02]  /*0360*/  PRMT R32, RZ, 0x7610, R32 ;  /* 0x00007610ff207816 */ /* 0x000fc40000000020 */
[----:B------:R-:W-:Y:S01]  /*0370*/  PRMT R35, RZ, 0x7610, R35 ;  /* 0x00007610ff237816 */ /* 0x000fe20000000023 */
[----:B------:R5:W4:Y:S01]  /*0380*/  @!P0 LDG.E.EL R20, [R8.64] ;  /* 0x0000000408148981 */ /* 0x000b22000c2e1900 */
[----:B------:R-:W-:Y:S02]  /*0390*/  PRMT R34, RZ, 0x7610, R34 ;  /* 0x00007610ff227816 */ /* 0x000fe40000000022 */
[----:B------:R-:W-:Y:S01]  /*03a0*/  PRMT R30, RZ, 0x7610, R30 ;  /* 0x00007610ff1e7816 */ /* 0x000fe2000000001e */
[----:B------:R5:W4:Y:S01]  /*03b0*/  @!P0 LDG.E.EL R27, [R8.64] ;  /* 0x00000004081b8981 */ /* 0x000b22000c2e1900 */
[----:B0-----:R-:W-:Y:S02]  /*03c0*/  IADD3 R7, R3, 0x4, RZ ;  /* 0x0000000403077810 */ /* 0x001fe40007ffe0ff */
[----:B------:R-:W-:Y:S01]  /*03d0*/  MOV R6, RZ ;  /* 0x000000ff00067202 */ /* 0x000fe20000000f00 */
[----:B------:R5:W4:Y:S04]  /*03e0*/  @!P0 LDG.E.EL R22, [R8.64] ;  /* 0x0000000408168981 */ /* 0x000b28000c2e1900 */
[----:B------:R-:W-:Y:S01]  /*03f0*/  IMAD.HI R6, R7, -0x3dd1baf9, R6 ;  /* 0xc22e450707067827 */ /* 0x000fe200078e0206 */
[----:B------:R5:W4:Y:S04]  /*0400*/  @!P0 LDG.E.EL R19, [R8.64] ;  /* 0x0000000408138981 */ /* 0x000b28000c2e1900 */
[----:B-1----:R-:W-:-:S04]  /*0410*/  SHF.R.U32.HI R11, RZ, 0x1f, R6 ;  /* 0x0000001fff0b7819 */ /* 0x002fc80000011606 */
[----:B------:R-:W-:-:S05]  /*0420*/  LEA.HI.SX32 R11, R6, R11, 0x15 ;  /* 0x0000000b060b7211 */ /* 0x000fca00078faaff */
[----:B------:R-:W-:-:S05]  /*0430*/  IMAD.HI R6, R11, 0x2e8ba2e9, RZ ;  /* 0x2e8ba2e90b067827 */ /* 0x000fca00078e02ff */
[----:B------:R-:W-:-:S04]  /*0440*/  SHF.R.U32.HI R13, RZ, 0x1f, R6 ;  /* 0x0000001fff0d7819 */ /* 0x000fc80000011606 */
[----:B------:R-:W-:Y:S01]  /*0450*/  LEA.HI.SX32 R10, R6, R13, 0x1e ;  /* 0x0000000d060a7211 */ /* 0x000fe200078ff2ff */
[----:B------:R-:W-:-:S04]  /*0460*/  IMAD R6, R11, -0xa8c, R7 ;  /* 0xfffff5740b067824 */ /* 0x000fc800078e0207 */
[----:B------:R-:W-:-:S04]  /*0470*/  IMAD R11, R10, -0x16, R11 ;  /* 0xffffffea0a0b7824 */ /* 0x000fc800078e020b */
[----:B------:R-:W-:-:S04]  /*0480*/  IMAD R11, R11, 0xd2f00, R6 ;  /* 0x000d2f000b0b7824 */ /* 0x000fc800078e0206 */
[----:B------:R-:W-:Y:S01]  /*0490*/  IMAD R10, R24, 0xa8c, R11 ;  /* 0x00000a8c180a7824 */ /* 0x000fe200078e020b */
[----:B------:R-:W-:-:S03]  /*04a0*/  CS2R R6, SRZ ;  /* 0x0000000000067805 */ /* 0x000fc6000001ff00 */
[----:B------:R-:W-:-:S05]  /*04b0*/  IMAD.WIDE R10, R10, R15, c[0x0][0x160] ;  /* 0x000058000a0a7625 */ /* 0x000fca00078e020f */
[----:B------:R0:W4:Y:S01]  /*04c0*/  @!P0 LDG.E.64 R6, [R10.64] ;  /* 0x000000040a068981 */ /* 0x000122000c1e1b00 */
[----:B------:R-:W-:Y:S01]  /*04d0*/  PRMT R33, RZ, 0x7610, R33 ;  /* 0x00007610ff217816 */ /* 0x000fe20000000021 */
[----:B------:R-:W-:Y:S01]  /*04e0*/  IMAD.WIDE R12, R24, R15, c[0x0][0x178] ;  /* 0x00005e00180c7625 */ /* 0x000fe200078e020f */
[----:B------:R-:W-:Y:S02]  /*04f0*/  PRMT R31, RZ, 0x7610, R31 ;  /* 0x00007610ff1f7816 */ /* 0x000fe4000000001f */
[----:B-----5:R-:W-:Y:S02]  /*0500*/  PRMT R9, RZ, 0x7610, R9 ;  /* 0x00007610ff097816 */ /* 0x020fe40000000009 */
[----:B------:R-:W-:Y:S01]  /*0510*/  PRMT R8, RZ, 0x7610, R8 ;  /* 0x00007610ff087816 */ /* 0x000fe20000000008 */
[----:B------:R1:W5:Y:S01]  /*0520*/  @!P0 LDG.E.EL.U16 R32, [R12.64] ;  /* 0x000000040c208981 */ /* 0x000362000c2e1500 */
[----:B0-----:R-:W-:-:S03]  /*0530*/  MOV R10, 0x35e1f4ad ;  /* 0x35e1f4ad000a7802 */ /* 0x001fc60000000f00 */
[----:B------:R1:W5:Y:S04]  /*0540*/  @!P0 LDG.E.EL.U16 R35, [R12.64] ;  /* 0x000000040c238981 */ /* 0x000368000c2e1500 */
[----:B------:R1:W5:Y:S04]  /*0550*/  @!P0 LDG.E.EL.U16 R34, [R12.64] ;  /* 0x000000040c228981 */ /* 0x000368000c2e1500 */
[----:B------:R1:W5:Y:S04]  /*0560*/  @!P0 LDG.E.EL.U16 R30, [R12.64] ;  /* 0x000000040c1e8981 */ /* 0x000368000c2e1500 */
[----:B------:R1:W5:Y:S04]  /*0570*/  @!P0 LDG.E.EL.U16 R33, [R12.64] ;  /* 0x000000040c218981 */ /* 0x000368000c2e1500 */
[----:B------:R1:W5:Y:S04]  /*0580*/  @!P0 LDG.E.EL.U16 R31, [R12.64] ;  /* 0x000000040c1f8981 */ /* 0x000368000c2e1500 */
[----:B------:R1:W5:Y:S04]  /*0590*/  @!P0 LDG.E.EL.U16 R9, [R12.64] ;  /* 0x000000040c098981 */ /* 0x000368000c2e1500 */
[----:B------:R1:W5:Y:S02]  /*05a0*/  @!P0 LDG.E.EL.U16 R8, [R12.64] ;  /* 0x000000040c088981 */ /* 0x000364000c2e1500 */
[----:B-1----:R-:W-:Y:S01]  /*05b0*/  PRMT R12, RZ, 0x7610, R12 ;  /* 0x00007610ff0c7816 */ /* 0x002fe2000000000c */
[----:B--2---:R-:W-:-:S06]  /*05c0*/  FFMA R23, R23, R10, 9.9999999747524270788e-07 ;  /* 0x358637bd17177423 */ /* 0x004fcc000000000a */
[----:B------:R-:W0:Y:S01]  /*05d0*/  MUFU.RSQ R23, R23 ;  /* 0x0000001700177308 */ /* 0x000e220000001400 */
[----:B---3--:R-:W-:Y:S01]  /*05e0*/  FFMA R11, R25, R10, 9.9999999747524270788e-07 ;  /* 0x358637bd190b7423 */ /* 0x008fe2000000000a */
[--C-:B----4-:R-:W-:Y:S02]  /*05f0*/  HADD2.F32 R13, -RZ, R4.reuse.H0_H0 ;  /* 0x20000004ff0d7230 */ /* 0x110fe40000004100 */
[----:B------:R-:W-:-:S03]  /*0600*/  HADD2.F32 R4, -RZ, R4.H1_H1 ;  /* 0x30000004ff047230 */ /* 0x000fc60000004100 */
[----:B------:R-:W-:Y:S01]  /*0610*/  FADD R28, R13, -R28 ;  /* 0x8000001c0d1c7221 */ /* 0x000fe20000000000 */
[--C-:B------:R-:W-:Y:S01]  /*0620*/  HADD2.F32 R13, -RZ, R5.reuse.H0_H0 ;  /* 0x20000005ff0d7230 */ /* 0x100fe20000004100 */
[----:B------:R-:W1:Y:S01]  /*0630*/  MUFU.RSQ R11, R11 ;  /* 0x0000000b000b7308 */ /* 0x000e620000001400 */
[----:B------:R-:W-:Y:S01]  /*0640*/  HADD2.F32 R5, -RZ, R5.H1_H1 ;  /* 0x30000005ff057230 */ /* 0x000fe20000004100 */
[----:B------:R-:W-:Y:S01]  /*0650*/  FADD R4, R4, -R29 ;  /* 0x8000001d04047221 */ /* 0x000fe20000000000 */
[----:B------:R-:W-:-:S03]  /*0660*/  IMAD.WIDE R24, R24, R15, c[0x0][0x180] ;  /* 0x0000600018187625 */ /* 0x000fc600078e020f */
[----:B------:R-:W-:Y:S01]  /*0670*/  FADD R18, R5, -R18 ;  /* 0x8000001205127221 */ /* 0x000fe20000000000 */
[----:B0-----:R-:W-:Y:S01]  /*0680*/  FMUL R5, R23, R4 ;  /* 0x0000000417057220 */ /* 0x001fe20000400000 */
[----:B------:R-:W-:Y:S01]  /*0690*/  PRMT R4, RZ, 0x7610, R4 ;  /* 0x00007610ff047816 */ /* 0x000fe20000000004 */
[----:B------:R-:W-:Y:S01]  /*06a0*/  FADD R2, R13, -R2 ;  /* 0x800000020d027221 */ /* 0x000fe20000000000 */
[----:B------:R-:W-:Y:S01]  /*06b0*/  PRMT R13, RZ, 0x7610, R13 ;  /* 0x00007610ff0d7816 */ /* 0x000fe2000000000d */
[----:B------:R0:W2:Y:S01]  /*06c0*/  @!P0 LDG.E.EL.U16 R12, [R24.64] ;  /* 0x00000004180c8981 */ /* 0x0000a2000c2e1500 */
[----:B------:R-:W-:-:S03]  /*06d0*/  FFMA R14, R14, R10, 9.9999999747524270788e-07 ;  /* 0x358637bd0e0e7423 */ /* 0x000fc6000000000a */
[----:B------:R0:W3:Y:S01]  /*06e0*/  @!P0 LDG.E.EL.U16 R4, [R24.64] ;  /* 0x0000000418048981 */ /* 0x0000e2000c2e1500 */
[----:B-1----:R-:W-:Y:S01]  /*06f0*/  FMUL R36, R11, R28 ;  /* 0x0000001c0b247220 */ /* 0x002fe20000400000 */
[-C--:B------:R-:W-:Y:S02]  /*0700*/  FFMA R0, R0, R10.reuse, 9.9999999747524270788e-07 ;  /* 0x358637bd00007423 */ /* 0x080fe4000000000a */
[----:B------:R0:W4:Y:S01]  /*0710*/  @!P0 LDG.E.EL.U16 R13, [R24.64] ;  /* 0x00000004180d8981 */ /* 0x000122000c2e1500 */
[-C--:B------:R-:W-:Y:S01]  /*0720*/  FFMA R17, R17, R10.reuse, 9.9999999747524270788e-07 ;  /* 0x358637bd11117423 */ /* 0x080fe2000000000a */
[----:B------:R-:W-:Y:S01]  /*0730*/  PRMT R28, RZ, 0x7610, R28 ;  /* 0x00007610ff1c7816 */ /* 0x000fe2000000001c */
[-C--:B------:R-:W-:Y:S01]  /*0740*/  FFMA R16, R16, R10.reuse, 9.9999999747524270788e-07 ;  /* 0x358637bd10107423 */ /* 0x080fe2000000000a */
[----:B------:R-:W-:Y:S01]  /*0750*/  PRMT R11, RZ, 0x7610, R11 ;  /* 0x00007610ff0b7816 */ /* 0x000fe2000000000b */
[----:B------:R-:W-:Y:S01]  /*0760*/  FFMA R26, R26, R10, 9.9999999747524270788e-07 ;  /* 0x358637bd1a1a7423 */ /* 0x000fe2000000000a */
[----:B------:R-:W-:-:S02]  /*0770*/  PRMT R29, RZ, 0x7610, R29 ;  /* 0x00007610ff1d7816 */ /* 0x000fc4000000001d */
[----:B------:R0:W2:Y:S01]  /*0780*/  @!P0 LDG.E.EL.U16 R28, [R24.64] ;  /* 0x00000004181c8981 */ /* 0x0000a2000c2e1500 */
[----:B------:R-:W-:Y:S01]  /*0790*/  FFMA R21, R21, R10, 9.9999999747524270788e-07 ;  /* 0x358637bd15157423 */ /* 0x000fe2000000000a */
[----:B------:R-:W-:Y:S02]  /*07a0*/  PRMT R10, RZ, 0x7610, R10 ;  /* 0x00007610ff0a7816 */ /* 0x000fe4000000000a */
[----:B------:R0:W2:Y:S01]  /*07b0*/  @!P0 LDG.E.EL.U16 R11, [R24.64] ;  /* 0x00000004180b8981 */ /* 0x0000a2000c2e1500 */
[----:B------:R-:W-:-:S03]  /*07c0*/  PRMT R23, RZ, 0x7610, R23 ;  /* 0x00007610ff177816 */ /* 0x000fc60000000017 */
[----:B------:R0:W2:Y:S04]  /*07d0*/  @!P0 LDG.E.EL.U16 R29, [R24.64] ;  /* 0x00000004181d8981 */ /* 0x0000a8000c2e1500 */
[----:B------:R0:W2:Y:S04]  /*07e0*/  @!P0 LDG.E.EL.U16 R10, [R24.64] ;  /* 0x00000004180a8981 */ /* 0x0000a8000c2e1500 */
[----:B------:R0:W2:Y:S01]  /*07f0*/  @!P0 LDG.E.EL.U16 R23, [R24.64] ;  /* 0x0000000418178981 */ /* 0x0000a2000c2e1500 */
[----:B------:R-:W1:Y:S08]  /*0800*/  MUFU.RSQ R37, R0 ;  /* 0x0000000000257308 */ /* 0x000e700000001400 */
[----:B------:R-:W0:Y:S08]  /*0810*/  MUFU.RSQ R14, R14 ;  /* 0x0000000e000e7308 */ /* 0x000e300000001400 */
[----:B------:R-:W-:Y:S01]  /*0820*/  MUFU.RSQ R17, R17 ;  /* 0x0000001100117308 */ /* 0x000fe20000001400 */
[----:B-1----:R-:W-:-:S07]  /*0830*/  FMUL R18, R37, R18 ;  /* 0x0000001225127220 */ /* 0x002fce0000400000 */
[----:B------:R-:W1:Y:S08]  /*0840*/  MUFU.RSQ R16, R16 ;  /* 0x0000001000107308 */ /* 0x000e700000001400 */
[----:B------:R-:W-:Y:S08]  /*0850*/  MUFU.RSQ R26, R26 ;  /* 0x0000001a001a7308 */ /* 0x000ff00000001400 */
[----:B------:R-:W1:Y:S01]  /*0860*/  MUFU.RSQ R21, R21 ;  /* 0x0000001500157308 */ /* 0x000e620000001400 */
[----:B------:R-:W-:Y:S01]  /*0870*/  HADD2.F32 R0, -RZ, R7.H1_H1 ;  /* 0x30000007ff007230 */ /* 0x000fe20000004100 */
[----:B0-----:R-:W-:Y:S01]  /*0880*/  FMUL R2, R14, R2 ;  /* 0x000000020e027220 */ /* 0x001fe20000400000 */
[----:B------:R-:W-:-:S03]  /*0890*/  HADD2.F32 R38, -RZ, R6.H1_H1 ;  /* 0x30000006ff267230 */ /* 0x000fc60000004100 */
[----:B------:R-:W-:Y:S01]  /*08a0*/  FADD R0, R0, -R19 ;  /* 0x8000001300007221 */ /* 0x000fe20000000000 */
[----:B------:R-:W-:Y:S02]  /*08b0*/  HADD2.F32 R25, -RZ, R6.H0_H0 ;  /* 0x20000006ff197230 */ /* 0x000fe40000004100 */
[----:B------:R-:W-:Y:S01]  /*08c0*/  HADD2.F32 R37, -RZ, R7.H0_H0 ;  /* 0x20000007ff257230 */ /* 0x000fe20000004100 */
[----:B------:R-:W-:Y:S01]  /*08d0*/  FADD R27, R38, -R27 ;  /* 0x8000001b261b7221 */ /* 0x000fe20000000000 */
[----:B-----5:R-:W-:Y:S02]  /*08e0*/  HADD2.F32 R35, -RZ, R35.H0_H0 ;  /* 0x20000023ff237230 */ /* 0x020fe40000004100 */
[----:B------:R-:W-:Y:S01]  /*08f0*/  HADD2.F32 R34, -RZ, R34.H0_H0 ;  /* 0x20000022ff227230 */ /* 0x000fe20000004100 */
[----:B------:R-:W-:Y:S01]  /*0900*/  FADD R20, R25, -R20 ;  /* 0x8000001419147221 */ /* 0x000fe20000000000 */
[----:B------:R-:W-:Y:S01]  /*0910*/  FADD R7, R37, -R22 ;  /* 0x8000001625077221 */ /* 0x000fe20000000000 */
[----:B------:R-:W-:-:S02]  /*0920*/  HADD2.F32 R32, -RZ, R32.H0_H0 ;  /* 0x20000020ff207230 */ /* 0x000fc40000004100 */
[----:B------:R-:W-:Y:S01]  /*0930*/  HADD2.F32 R30, -RZ, R30.H0_H0 ;  /* 0x2000001eff1e7230 */ /* 0x000fe20000004100 */
[----:B-1----:R-:W-:Y:S01]  /*0940*/  FMUL R16, R16, R27 ;  /* 0x0000001b10107220 */ /* 0x002fe20000400000 */
[----:B------:R-:W-:Y:S01]  /*0950*/  FMUL R17, R17, R20 ;  /* 0x0000001411117220 */ /* 0x000fe20000400000 */
[----:B------:R-:W-:Y:S01]  /*0960*/  HADD2.F32 R33, -RZ, R33.H0_H0 ;  /* 0x20000021ff217230 */ /* 0x000fe20000004100 */
[----:B------:R-:W-:Y:S01]  /*0970*/  FMUL R0, R21, R0 ;  /* 0x0000000015007220 */ /* 0x000fe20000400000 */
[----:B------:R-:W-:Y:S01]  /*0980*/  FMUL R7, R26, R7 ;  /* 0x000000071a077220 */ /* 0x000fe20000400000 */
[----:B------:R-:W-:Y:S02]  /*0990*/  HADD2.F32 R8, -RZ, R8.H0_H0 ;  /* 0x20000008ff087230 */ /* 0x000fe40000004100 */
[----:B---3--:R-:W-:Y:S02]  /*09a0*/  HADD2.F32 R19, -RZ, R4.H0_H0 ;  /* 0x20000004ff137230 */ /* 0x008fe40000004100 */
[----:B----4-:R-:W-:-:S02]  /*09b0*/  HADD2.F32 R4, -RZ, R13.H0_H0 ;  /* 0x2000000dff047230 */ /* 0x010fc40000004100 */
[----:B--2---:R-:W-:-:S03]  /*09c0*/  HADD2.F32 R13, -RZ, R12.H0_H0 ;  /* 0x2000000cff0d7230 */ /* 0x004fc60000004100 */
[----:B------:R-:W-:Y:S02]  /*09d0*/  FFMA R5, R35, R5, R4 ;  /* 0x0000000523057223 */ /* 0x000fe40000000004 */
[----:B------:R-:W-:Y:S01]  /*09e0*/  FFMA R2, R34, R2, R13 ;  /* 0x0000000222027223 */ /* 0x000fe2000000000d */
[----:B------:R-:W-:Y:S02]  /*09f0*/  HADD2.F32 R13, -RZ, R9.H0_H0 ;  /* 0x20000009ff0d7230 */ /* 0x000fe40000004100 */
[----:B------:R-:W-:Y:S02]  /*0a00*/  HADD2.F32 R4, -RZ, R31.H0_H0 ;  /* 0x2000001fff047230 */ /* 0x000fe40000004100 */
[----:B------:R-:W-:Y:S02]  /*0a10*/  HADD2.F32 R28, -RZ, R28.H0_H0 ;  /* 0x2000001cff1c7230 */ /* 0x000fe40000004100 */
[----:B------:R-:W-:Y:S02]  /*0a20*/  HADD2.F32 R11, -RZ, R11.H0_H0 ;  /* 0x2000000bff0b7230 */ /* 0x000fe40000004100 */
[----:B------:R-:W-:-:S02]  /*0a30*/  HADD2.F32 R6, -RZ, R29.H0_H0 ;  /* 0x2000001dff067230 */ /* 0x000fc40000004100 */
[----:B------:R-:W-:Y:S02]  /*0a40*/  HADD2.F32 R9, -RZ, R10.H0_H0 ;  /* 0x2000000aff097230 */ /* 0x000fe40000004100 */
[----:B------:R-:W-:-:S03]  /*0a50*/  HADD2.F32 R23, -RZ, R23.H0_H0 ;  /* 0x20000017ff177230 */ /* 0x000fc60000004100 */
[----:B------:R-:W-:Y:S01]  /*0a60*/  FFMA R9, R30, R18, R9 ;  /* 0x000000121e097223 */ /* 0x000fe20000000009 */
[----:B------:R-:W-:Y:S01]  /*0a70*/  FFMA R36, R32, R36, R19 ;  /* 0x0000002420247223 */ /* 0x000fe20000000013 */
[----:B------:R-:W-:Y:S01]  /*0a80*/  FFMA R17, R33, R17, R28 ;  /* 0x0000001121117223 */ /* 0x000fe2000000001c */
[----:B------:R-:W-:Y:S01]  /*0a90*/  FFMA R4, R4, R16, R11 ;  /* 0x0000001004047223 */ /* 0x000fe2000000000b */
[----:B------:R-:W-:Y:S01]  /*0aa0*/  FFMA R6, R13, R7, R6 ;  /* 0x000000070d067223 */ /* 0x000fe20000000006 */
[----:B------:R-:W-:Y:S01]  /*0ab0*/  FFMA R23, R8, R0, R23 ;  /* 0x0000000008177223 */ /* 0x000fe20000000017 */
[----:B------:R-:W-:Y:S01]  /*0ac0*/  F2FP.F16.F32.PACK_AB R37, R9, R2 ;  /* 0x000000020925723e */ /* 0x000fe200000000ff */
[----:B------:R-:W-:Y:S01]  /*0ad0*/  IMAD.WIDE R2, R3, R15, c[0x0][0x188] ;  /* 0x0000620003027625 */ /* 0x000fe200078e020f */
[----:B------:R-:W-:Y:S02]  /*0ae0*/  F2FP.F16.F32.PACK_AB R36, R5, R36 ;  /* 0x000000240524723e */ /* 0x000fe400000000ff */
[----:B------:R-:W-:-:S02]  /*0af0*/  F2FP.F16.F32.PACK_AB R38, R4, R17 ;  /* 0x000000110426723e */ /* 0x000fc400000000ff */
[----:B------:R-:W-:Y:S01]  /*0b00*/  F2FP.F16.F32.PACK_AB R39, R23, R6 ;  /* 0x000000061727723e */ /* 0x000fe200000000ff */
[----:B------:R-:W-:Y:S06]  /*0b10*/  @P0 EXIT ;  /* 0x000000000000094d */ /* 0x000fec0003800000 */
[----:B------:R-:W-:Y:S01]  /*0b20*/  STG.E.128 [R2.64], R36 ;  /* 0x0000002402007986 */ /* 0x000fe2000c101d04 */
[----:B------:R-:W-:Y:S05]  /*0b30*/  EXIT ;  /* 0x000000000000794d */ /* 0x000fea0003800000 */
.L_x_0:
[----:B------:R-:W-:-:S00]  /*0b40*/  BRA `(.L_x_0) ;  /* 0xfffffff000007947 */ /* 0x000fc0000383ffff */
[----:B------:R-:W-:-:S00]  /*0b50*/  NOP ;  /* 0x0000000000007918 */ /* 0x000fc00000000000 */
        /* <DEDUP_REMOVED lines=10> */
.L_x_1:


//--------------------- .nv.global.init           --------------------------
	.section	.nv.global.init,"aw",@progbits
.nv.global.init:
	.type		_$_str,@object
	.size		_$_str,(.L_0 - _$_str)
_$_str:
        /*0000*/ 	.byte	0x5f, 0x5f, 0x43, 0x55, 0x44, 0x41, 0x5f, 0x46, 0x54, 0x5a, 0x00
.L_0:
